//
// Generated by NVIDIA NVVM Compiler
//
// Compiler Build ID: CL-36424714
// Cuda compilation tools, release 13.0, V13.0.88
// Based on NVVM 20.0.0
//

.version 9.0
.target sm_100
.address_size 64

	// .globl	VectorAdd

.visible .entry VectorAdd(
	.param .u64 .ptr .align 1 VectorAdd_param_0,
	.param .u64 .ptr .align 1 VectorAdd_param_1,
	.param .u64 .ptr .align 1 VectorAdd_param_2,
	.param .u32 VectorAdd_param_3
)
{
	.reg .pred 	%p<2>;
	.reg .b32 	%r<6>;
	.reg .b32 	%f<4>;
	.reg .b64 	%rd<11>;

	ld.param.u64 	%rd1, [VectorAdd_param_0];
	ld.param.u64 	%rd2, [VectorAdd_param_1];
	ld.param.u64 	%rd3, [VectorAdd_param_2];
	ld.param.u32 	%r2, [VectorAdd_param_3];
	mov.u32 	%r3, %tid.x;
	mov.u32 	%r4, %ntid.x;
	mov.u32 	%r5, %ctaid.x;
	mad.lo.s32 	%r1, %r4, %r5, %r3;
	setp.ge.s32 	%p1, %r1, %r2;
	@%p1 bra 	$L__BB0_2;
	cvta.to.global.u64 	%rd4, %rd1;
	cvta.to.global.u64 	%rd5, %rd2;
	cvta.to.global.u64 	%rd6, %rd3;
	mul.wide.s32 	%rd7, %r1, 4;
	add.s64 	%rd8, %rd4, %rd7;
	ld.global.f32 	%f1, [%rd8];
	add.s64 	%rd9, %rd5, %rd7;
	ld.global.f32 	%f2, [%rd9];
	add.f32 	%f3, %f1, %f2;
	add.s64 	%rd10, %rd6, %rd7;
	st.global.f32 	[%rd10], %f3;
$L__BB0_2:
	ret;

}


// ===== COMPILED SASS (sm_100) =====

	.target	sm_100

	.elftype	@"ET_EXEC"


//--------------------- .note.nv.tkinfo           --------------------------
	.section	.note.nv.tkinfo,"",@"SHT_NOTE"
	.sectionflags	@"SHF_NOTE_NV_TKINFO"
	.tkinfo
        /*0018*/ 	.word	0x00000002
        /*0030*/ 	.string	""
        /*0030*/ 	.string	"ptxas"
        /*0030*/ 	.string	"Cuda compilation tools, release 13.0, V13.0.88"
        /*0030*/ 	.string	"Build cuda_13.0.r13.0/compiler.36424714_0"
        /*0030*/ 	.string	"-arch sm_100 -m 64 "



//--------------------- .note.nv.cuinfo           --------------------------
	.section	.note.nv.cuinfo,"",@"SHT_NOTE"
	.sectionflags	@"SHF_NOTE_NV_CUINFO"
        /*0018*/ 	.short	0x0002
        /*001a*/ 	.short	0x0064
        /*001c*/ 	.short	0x0082
	.zero		2


//--------------------- .nv.info                  --------------------------
	.section	.nv.info,"",@"SHT_CUDA_INFO"
	.align	4


	//----- nvinfo : EIATTR_REGCOUNT
	.align		4
        /*0000*/ 	.byte	0x04, 0x2f
        /*0002*/ 	.short	(.L_1 - .L_0)
	.align		4
.L_0:
        /*0004*/ 	.word	index@(VectorAdd)
        /*0008*/ 	.word	0x0000000c


	//----- nvinfo : EIATTR_FRAME_SIZE
	.align		4
.L_1:
        /*000c*/ 	.byte	0x04, 0x11
        /*000e*/ 	.short	(.L_3 - .L_2)
	.align		4
.L_2:
        /*0010*/ 	.word	index@(VectorAdd)
        /*0014*/ 	.word	0x00000000


	//----- nvinfo : EIATTR_MIN_STACK_SIZE
	.align		4
.L_3:
        /*0018*/ 	.byte	0x04, 0x12
        /*001a*/ 	.short	(.L_5 - .L_4)
	.align		4
.L_4:
        /*001c*/ 	.word	index@(VectorAdd)
        /*0020*/ 	.word	0x00000000
.L_5:


//--------------------- .nv.compat                --------------------------
	.section	.nv.compat,"",@"SHT_CUDA_COMPAT_INFO"
	.align	4
        /*0000*/ 	.byte	0x02, 0x09, 0x00, 0x00, 0x02, 0x02, 0x01, 0x00, 0x02, 0x05, 0x05, 0x00, 0x03, 0x07, 0x01, 0x01
        /*0010*/ 	.byte	0x02, 0x03, 0x00, 0x00, 0x02, 0x06, 0x01, 0x00, 0x04, 0x0b, 0x08, 0x00, 0x09, 0x00, 0x00, 0x00
        /*0020*/ 	.byte	0x00, 0x00, 0x00, 0x00


//--------------------- .nv.info.VectorAdd        --------------------------
	.section	.nv.info.VectorAdd,"",@"SHT_CUDA_INFO"
	.sectionflags	@""
	.align	4


	//----- nvinfo : EIATTR_CUDA_API_VERSION
	.align		4
        /*0000*/ 	.byte	0x04, 0x37
        /*0002*/ 	.short	(.L_7 - .L_6)
.L_6:
        /*0004*/ 	.word	0x00000082


	//----- nvinfo : EIATTR_KPARAM_INFO
	.align		4
.L_7:
        /*0008*/ 	.byte	0x04, 0x17
        /*000a*/ 	.short	(.L_9 - .L_8)
.L_8:
        /*000c*/ 	.word	0x00000000
        /*0010*/ 	.short	0x0003
        /*0012*/ 	.short	0x0018
        /*0014*/ 	.byte	0x00, 0xf0, 0x11, 0x00


	//----- nvinfo : EIATTR_KPARAM_INFO
	.align		4
.L_9:
        /*0018*/ 	.byte	0x04, 0x17
        /*001a*/ 	.short	(.L_11 - .L_10)
.L_10:
        /*001c*/ 	.word	0x00000000
        /*0020*/ 	.short	0x0002
        /*0022*/ 	.short	0x0010
        /*0024*/ 	.byte	0x00, 0xf5, 0x21, 0x00


	//----- nvinfo : EIATTR_KPARAM_INFO
	.align		4
.L_11:
        /*0028*/ 	.byte	0x04, 0x17
        /*002a*/ 	.short	(.L_13 - .L_12)
.L_12:
        /*002c*/ 	.word	0x00000000
        /*0030*/ 	.short	0x0001
        /*0032*/ 	.short	0x0008
        /*0034*/ 	.byte	0x00, 0xf5, 0x21, 0x00


	//----- nvinfo : EIATTR_KPARAM_INFO
	.align		4
.L_13:
        /*0038*/ 	.byte	0x04, 0x17
        /*003a*/ 	.short	(.L_15 - .L_14)
.L_14:
        /*003c*/ 	.word	0x00000000
        /*0040*/ 	.short	0x0000
        /*0042*/ 	.short	0x0000
        /*0044*/ 	.byte	0x00, 0xf5, 0x21, 0x00


	//----- nvinfo : EIATTR_SPARSE_MMA_MASK
	.align		4
.L_15:
        /*0048*/ 	.byte	0x03, 0x50
        /*004a*/ 	.short	0x0000


	//----- nvinfo : EIATTR_MAXREG_COUNT
	.align		4
        /*004c*/ 	.byte	0x03, 0x1b
        /*004e*/ 	.short	0x00ff


	//----- nvinfo : EIATTR_MERCURY_ISA_VERSION
	.align		4
        /*0050*/ 	.byte	0x03, 0x5f
        /*0052*/ 	.short	0x0101


	//----- nvinfo : EIATTR_VRC_CTA_INIT_COUNT
	.align		4
        /*0054*/ 	.byte	0x02, 0x4a
	.zero		1
	.zero		1


	//----- nvinfo : EIATTR_EXIT_INSTR_OFFSETS
	.align		4
        /*0058*/ 	.byte	0x04, 0x1c
        /*005a*/ 	.short	(.L_17 - .L_16)


	//   ....[0]....
.L_16:
        /*005c*/ 	.word	0x00000070


	//   ....[1]....
        /*0060*/ 	.word	0x00000130


	//----- nvinfo : EIATTR_CBANK_PARAM_SIZE
	.align		4
.L_17:
        /*0064*/ 	.byte	0x03, 0x19
        /*0066*/ 	.short	0x001c


	//----- nvinfo : EIATTR_PARAM_CBANK
	.align		4
        /*0068*/ 	.byte	0x04, 0x0a
        /*006a*/ 	.short	(.L_19 - .L_18)
	.align		4
.L_18:
        /*006c*/ 	.word	index@(.nv.constant0.VectorAdd)
        /*0070*/ 	.short	0x0380
        /*0072*/ 	.short	0x001c


	//----- nvinfo : EIATTR_SW_WAR
	.align		4
.L_19:
        /*0074*/ 	.byte	0x04, 0x36
        /*0076*/ 	.short	(.L_21 - .L_20)
.L_20:
        /*0078*/ 	.word	0x00000008
.L_21:


//--------------------- .nv.callgraph             --------------------------
	.section	.nv.callgraph,"",@"SHT_CUDA_CALLGRAPH"
	.align	4
	.sectionentsize	8
	.align		4
        /*0000*/ 	.word	0x00000000
	.align		4
        /*0004*/ 	.word	0xffffffff
	.align		4
        /*0008*/ 	.word	0x00000000
	.align		4
        /*000c*/ 	.word	0xfffffffe
	.align		4
        /*0010*/ 	.word	0x00000000
	.align		4
        /*0014*/ 	.word	0xfffffffd
	.align		4
        /*0018*/ 	.word	0x00000000
	.align		4
        /*001c*/ 	.word	0xfffffffc


//--------------------- .text.VectorAdd           --------------------------
	.section	.text.VectorAdd,"ax",@progbits
	.align	128
        .global         VectorAdd
        .type           VectorAdd,@function
        .size           VectorAdd,(.L_x_1 - VectorAdd)
        .other          VectorAdd,@"STO_CUDA_ENTRY STV_DEFAULT"
VectorAdd:
.text.VectorAdd:
[----:B------:R-:W-:Y:S01]  /*0000*/  LDC R1, c[0x0][0x37c] ;  /* 0x0000df00ff017b82 */ /* 0x000fe20000000800 */
[----:B------:R-:W0:Y:S01]  /*0010*/  S2R R9, SR_TID.X ;  /* 0x0000000000097919 */ /* 0x000e220000002100 */
[----:B------:R-:W0:Y:S01]  /*0020*/  LDCU UR4, c[0x0][0x360] ;  /* 0x00006c00ff0477ac */ /* 0x000e220008000800 */
[----:B------:R-:W0:Y:S01]  /*0030*/  S2R R0, SR_CTAID.X ;  /* 0x0000000000007919 */ /* 0x000e220000002500 */
[----:B------:R-:W1:Y:S01]  /*0040*/  LDCU UR5, c[0x0][0x398] ;  /* 0x00007300ff0577ac */ /* 0x000e620008000800 */
[----:B0-----:R-:W-:-:S05]  /*0050*/  IMAD R9, R0, UR4, R9 ;  /* 0x0000000400097c24 */ /* 0x001fca000f8e0209 */
[----:B-1----:R-:W-:-:S13]  /*0060*/  ISETP.GE.AND P0, PT, R9, UR5, PT ;  /* 0x0000000509007c0c */ /* 0x002fda000bf06270 */
[----:B------:R-:W-:Y:S05]  /*0070*/  @P0 EXIT ;  /* 0x000000000000094d */ /* 0x000fea0003800000 */
[----:B------:R-:W0:Y:S01]  /*0080*/  LDC.64 R2, c[0x0][0x380] ;  /* 0x0000e000ff027b82 */ /* 0x000e220000000a00 */
[----:B------:R-:W1:Y:S07]  /*0090*/  LDCU.64 UR4, c[0x0][0x358] ;  /* 0x00006b00ff0477ac */ /* 0x000e6e0008000a00 */
[----:B------:R-:W2:Y:S08]  /*00a0*/  LDC.64 R4, c[0x0][0x388] ;  /* 0x0000e200ff047b82 */ /* 0x000eb00000000a00 */
[----:B------:R-:W3:Y:S01]  /*00b0*/  LDC.64 R6, c[0x0][0x390] ;  /* 0x0000e400ff067b82 */ /* 0x000ee20000000a00 */
[----:B0-----:R-:W-:-:S06]  /*00c0*/  IMAD.WIDE R2, R9, 0x4, R2 ;  /* 0x0000000409027825 */ /* 0x001fcc00078e0202 */
[----:B-1----:R-:W4:Y:S01]  /*00d0*/  LDG.E R2, desc[UR4][R2.64] ;  /* 0x0000000402027981 */ /* 0x002f22000c1e1900 */
[----:B--2---:R-:W-:-:S06]  /*00e0*/  IMAD.WIDE R4, R9, 0x4, R4 ;  /* 0x0000000409047825 */ /* 0x004fcc00078e0204 */
[----:B------:R-:W4:Y:S01]  /*00f0*/  LDG.E R5, desc[UR4][R4.64] ;  /* 0x0000000404057981 */ /* 0x000f22000c1e1900 */
[----:B---3--:R-:W-:-:S04]  /*0100*/  IMAD.WIDE R6, R9, 0x4, R6 ;  /* 0x0000000409067825 */ /* 0x008fc800078e0206 */
[----:B----4-:R-:W-:-:S05]  /*0110*/  FADD R9, R2, R5 ;  /* 0x0000000502097221 */ /* 0x010fca0000000000 */
[----:B------:R-:W-:Y:S01]  /*0120*/  STG.E desc[UR4][R6.64], R9 ;  /* 0x0000000906007986 */ /* 0x000fe2000c101904 */
[----:B------:R-:W-:Y:S05]  /*0130*/  EXIT ;  /* 0x000000000000794d */ /* 0x000fea0003800000 */
.L_x_0:
[----:B------:R-:W-:-:S00]  /*0140*/  BRA `(.L_x_0) ;  /* 0xfffffffc00fc7947 */ /* 0x000fc0000383ffff */
[----:B------:R-:W-:-:S00]  /*0150*/  NOP ;  /* 0x0000000000007918 */ /* 0x000fc00000000000 */
        /* <DEDUP_REMOVED lines=10> */
.L_x_1:


//--------------------- .nv.shared.reserved.0     --------------------------
	.section	.nv.shared.reserved.0,"aw",@nobits
	.weak		__nv_reservedSMEM_offset_0_alias
	.size		__nv_reservedSMEM_offset_0_alias, 0, 64
	.other		__nv_reservedSMEM_offset_0_alias,@"STO_CUDA_RESERVED_SHARED STV_DEFAULT"
__nv_reservedSMEM_offset_0_alias:
	.zero		0
	.zero		64


//--------------------- .nv.constant0.VectorAdd   --------------------------
	.section	.nv.constant0.VectorAdd,"a",@progbits
	.sectionflags	@""
	.align	4
.nv.constant0.VectorAdd:
	.zero		924


//--------------------- SYMBOLS --------------------------

	.type		.nv.reservedSmem.offset0,@object
	.size		.nv.reservedSmem.offset0,0x4
